//
// Generated by NVIDIA NVVM Compiler
//
// Compiler Build ID: CL-36424714
// Cuda compilation tools, release 13.0, V13.0.88
// Based on NVVM 20.0.0
//

.version 9.0
.target sm_100
.address_size 64

	// .globl	_Z27histogram_privatized_kernelPhPjjj
.extern .shared .align 16 .b8 histo_s[];

.visible .entry _Z27histogram_privatized_kernelPhPjjj(
	.param .u64 .ptr .align 1 _Z27histogram_privatized_kernelPhPjjj_param_0,
	.param .u64 .ptr .align 1 _Z27histogram_privatized_kernelPhPjjj_param_1,
	.param .u32 _Z27histogram_privatized_kernelPhPjjj_param_2,
	.param .u32 _Z27histogram_privatized_kernelPhPjjj_param_3
)
{
	.reg .pred 	%p<9>;
	.reg .b16 	%rs<6>;
	.reg .b32 	%r<44>;
	.reg .b64 	%rd<9>;

	ld.param.u64 	%rd3, [_Z27histogram_privatized_kernelPhPjjj_param_0];
	ld.param.u64 	%rd4, [_Z27histogram_privatized_kernelPhPjjj_param_1];
	ld.param.u32 	%r17, [_Z27histogram_privatized_kernelPhPjjj_param_2];
	ld.param.u32 	%r18, [_Z27histogram_privatized_kernelPhPjjj_param_3];
	mov.u32 	%r19, %ctaid.x;
	mov.u32 	%r1, %ntid.x;
	mov.u32 	%r43, %tid.x;
	mad.lo.s32 	%r38, %r19, %r1, %r43;
	setp.ge.u32 	%p1, %r43, %r18;
	@%p1 bra 	$L__BB0_3;
	mov.u32 	%r21, histo_s;
	mov.u32 	%r37, %r43;
$L__BB0_2:
	shl.b32 	%r20, %r37, 2;
	add.s32 	%r22, %r21, %r20;
	mov.b32 	%r23, 0;
	st.shared.u32 	[%r22], %r23;
	add.s32 	%r37, %r37, %r1;
	setp.lt.u32 	%p2, %r37, %r18;
	@%p2 bra 	$L__BB0_2;
$L__BB0_3:
	bar.sync 	0;
	setp.ge.u32 	%p3, %r38, %r17;
	@%p3 bra 	$L__BB0_10;
	mov.u32 	%r26, %nctaid.x;
	mul.lo.s32 	%r6, %r1, %r26;
	cvta.to.global.u64 	%rd1, %rd3;
	mov.b32 	%r41, -1;
	mov.b32 	%r42, 0;
$L__BB0_5:
	cvt.u64.u32 	%rd5, %r38;
	add.s64 	%rd6, %rd1, %rd5;
	ld.global.u8 	%rs2, [%rd6];
	add.s16 	%rs1, %rs2, -97;
	and.b16  	%rs3, %rs1, 255;
	setp.gt.u16 	%p4, %rs3, 25;
	@%p4 bra 	$L__BB0_9;
	and.b16  	%rs4, %rs1, 252;
	shr.u16 	%rs5, %rs4, 2;
	cvt.u32.u16 	%r10, %rs5;
	setp.eq.s32 	%p5, %r41, %r10;
	@%p5 bra 	$L__BB0_8;
	shl.b32 	%r28, %r10, 2;
	mov.u32 	%r29, histo_s;
	add.s32 	%r30, %r29, %r28;
	atom.shared.add.u32 	%r31, [%r30], %r42;
	mov.b32 	%r42, 1;
	mov.u32 	%r41, %r10;
	bra.uni 	$L__BB0_9;
$L__BB0_8:
	add.s32 	%r42, %r42, 1;
$L__BB0_9:
	add.s32 	%r38, %r38, %r6;
	setp.lt.u32 	%p6, %r38, %r17;
	@%p6 bra 	$L__BB0_5;
$L__BB0_10:
	setp.ge.u32 	%p7, %r43, %r18;
	bar.sync 	0;
	@%p7 bra 	$L__BB0_13;
	cvta.to.global.u64 	%rd2, %rd4;
	mov.u32 	%r33, histo_s;
$L__BB0_12:
	mul.wide.u32 	%rd7, %r43, 4;
	add.s64 	%rd8, %rd2, %rd7;
	shl.b32 	%r32, %r43, 2;
	add.s32 	%r34, %r33, %r32;
	ld.shared.u32 	%r35, [%r34];
	atom.global.add.u32 	%r36, [%rd8], %r35;
	add.s32 	%r43, %r43, %r1;
	setp.lt.u32 	%p8, %r43, %r18;
	@%p8 bra 	$L__BB0_12;
$L__BB0_13:
	ret;

}


// ===== COMPILED SASS (sm_100) =====

	.target	sm_100

	.elftype	@"ET_EXEC"


//--------------------- .note.nv.tkinfo           --------------------------
	.section	.note.nv.tkinfo,"",@"SHT_NOTE"
	.sectionflags	@"SHF_NOTE_NV_TKINFO"
	.tkinfo
        /*0018*/ 	.word	0x00000002
        /*0030*/ 	.string	""
        /*0030*/ 	.string	"ptxas"
        /*0030*/ 	.string	"Cuda compilation tools, release 13.0, V13.0.88"
        /*0030*/ 	.string	"Build cuda_13.0.r13.0/compiler.36424714_0"
        /*0030*/ 	.string	"-arch sm_100 -m 64 "



//--------------------- .note.nv.cuinfo           --------------------------
	.section	.note.nv.cuinfo,"",@"SHT_NOTE"
	.sectionflags	@"SHF_NOTE_NV_CUINFO"
        /*0018*/ 	.short	0x0002
        /*001a*/ 	.short	0x0064
        /*001c*/ 	.short	0x0082
	.zero		2


//--------------------- .nv.info                  --------------------------
	.section	.nv.info,"",@"SHT_CUDA_INFO"
	.align	4


	//----- nvinfo : EIATTR_REGCOUNT
	.align		4
        /*0000*/ 	.byte	0x04, 0x2f
        /*0002*/ 	.short	(.L_1 - .L_0)
	.align		4
.L_0:
        /*0004*/ 	.word	index@(_Z27histogram_privatized_kernelPhPjjj)
        /*0008*/ 	.word	0x0000000d


	//----- nvinfo : EIATTR_FRAME_SIZE
	.align		4
.L_1:
        /*000c*/ 	.byte	0x04, 0x11
        /*000e*/ 	.short	(.L_3 - .L_2)
	.align		4
.L_2:
        /*0010*/ 	.word	index@(_Z27histogram_privatized_kernelPhPjjj)
        /*0014*/ 	.word	0x00000000


	//----- nvinfo : EIATTR_MIN_STACK_SIZE
	.align		4
.L_3:
        /*0018*/ 	.byte	0x04, 0x12
        /*001a*/ 	.short	(.L_5 - .L_4)
	.align		4
.L_4:
        /*001c*/ 	.word	index@(_Z27histogram_privatized_kernelPhPjjj)
        /*0020*/ 	.word	0x00000000
.L_5:


//--------------------- .nv.compat                --------------------------
	.section	.nv.compat,"",@"SHT_CUDA_COMPAT_INFO"
	.align	4
        /*0000*/ 	.byte	0x02, 0x09, 0x00, 0x00, 0x02, 0x02, 0x01, 0x00, 0x02, 0x05, 0x05, 0x00, 0x03, 0x07, 0x01, 0x01
        /*0010*/ 	.byte	0x02, 0x03, 0x00, 0x00, 0x02, 0x06, 0x01, 0x00, 0x04, 0x0b, 0x08, 0x00, 0x09, 0x00, 0x00, 0x00
        /*0020*/ 	.byte	0x00, 0x00, 0x00, 0x00


//--------------------- .nv.info._Z27histogram_privatized_kernelPhPjjj --------------------------
	.section	.nv.info._Z27histogram_privatized_kernelPhPjjj,"",@"SHT_CUDA_INFO"
	.sectionflags	@""
	.align	4


	//----- nvinfo : EIATTR_CUDA_API_VERSION
	.align		4
        /*0000*/ 	.byte	0x04, 0x37
        /*0002*/ 	.short	(.L_7 - .L_6)
.L_6:
        /*0004*/ 	.word	0x00000082


	//----- nvinfo : EIATTR_KPARAM_INFO
	.align		4
.L_7:
        /*0008*/ 	.byte	0x04, 0x17
        /*000a*/ 	.short	(.L_9 - .L_8)
.L_8:
        /*000c*/ 	.word	0x00000000
        /*0010*/ 	.short	0x0003
        /*0012*/ 	.short	0x0014
        /*0014*/ 	.byte	0x00, 0xf0, 0x11, 0x00


	//----- nvinfo : EIATTR_KPARAM_INFO
	.align		4
.L_9:
        /*0018*/ 	.byte	0x04, 0x17
        /*001a*/ 	.short	(.L_11 - .L_10)
.L_10:
        /*001c*/ 	.word	0x00000000
        /*0020*/ 	.short	0x0002
        /*0022*/ 	.short	0x0010
        /*0024*/ 	.byte	0x00, 0xf0, 0x11, 0x00


	//----- nvinfo : EIATTR_KPARAM_INFO
	.align		4
.L_11:
        /*0028*/ 	.byte	0x04, 0x17
        /*002a*/ 	.short	(.L_13 - .L_12)
.L_12:
        /*002c*/ 	.word	0x00000000
        /*0030*/ 	.short	0x0001
        /*0032*/ 	.short	0x0008
        /*0034*/ 	.byte	0x00, 0xf5, 0x21, 0x00


	//----- nvinfo : EIATTR_KPARAM_INFO
	.align		4
.L_13:
        /*0038*/ 	.byte	0x04, 0x17
        /*003a*/ 	.short	(.L_15 - .L_14)
.L_14:
        /*003c*/ 	.word	0x00000000
        /*0040*/ 	.short	0x0000
        /*0042*/ 	.short	0x0000
        /*0044*/ 	.byte	0x00, 0xf5, 0x21, 0x00


	//----- nvinfo : EIATTR_SPARSE_MMA_MASK
	.align		4
.L_15:
        /*0048*/ 	.byte	0x03, 0x50
        /*004a*/ 	.short	0x0000


	//----- nvinfo : EIATTR_MAXREG_COUNT
	.align		4
        /*004c*/ 	.byte	0x03, 0x1b
        /*004e*/ 	.short	0x00ff


	//----- nvinfo : EIATTR_NUM_BARRIERS
	.align		4
        /*0050*/ 	.byte	0x02, 0x4c
        /*0052*/ 	.byte	0x01
	.zero		1


	//----- nvinfo : EIATTR_MERCURY_ISA_VERSION
	.align		4
        /*0054*/ 	.byte	0x03, 0x5f
        /*0056*/ 	.short	0x0101


	//----- nvinfo : EIATTR_VRC_CTA_INIT_COUNT
	.align		4
        /*0058*/ 	.byte	0x02, 0x4a
	.zero		1
	.zero		1


	//----- nvinfo : EIATTR_EXIT_INSTR_OFFSETS
	.align		4
        /*005c*/ 	.byte	0x04, 0x1c
        /*005e*/ 	.short	(.L_17 - .L_16)


	//   ....[0]....
.L_16:
        /*0060*/ 	.word	0x000003c0


	//   ....[1]....
        /*0064*/ 	.word	0x00000480


	//----- nvinfo : EIATTR_CRS_STACK_SIZE
	.align		4
.L_17:
        /*0068*/ 	.byte	0x04, 0x1e
        /*006a*/ 	.short	(.L_19 - .L_18)
.L_18:
        /*006c*/ 	.word	0x00000000


	//----- nvinfo : EIATTR_CBANK_PARAM_SIZE
	.align		4
.L_19:
        /*0070*/ 	.byte	0x03, 0x19
        /*0072*/ 	.short	0x0018


	//----- nvinfo : EIATTR_PARAM_CBANK
	.align		4
        /*0074*/ 	.byte	0x04, 0x0a
        /*0076*/ 	.short	(.L_21 - .L_20)
	.align		4
.L_20:
        /*0078*/ 	.word	index@(.nv.constant0._Z27histogram_privatized_kernelPhPjjj)
        /*007c*/ 	.short	0x0380
        /*007e*/ 	.short	0x0018


	//----- nvinfo : EIATTR_SW_WAR
	.align		4
.L_21:
        /*0080*/ 	.byte	0x04, 0x36
        /*0082*/ 	.short	(.L_23 - .L_22)
.L_22:
        /*0084*/ 	.word	0x00000008
.L_23:


//--------------------- .nv.callgraph             --------------------------
	.section	.nv.callgraph,"",@"SHT_CUDA_CALLGRAPH"
	.align	4
	.sectionentsize	8
	.align		4
        /*0000*/ 	.word	0x00000000
	.align		4
        /*0004*/ 	.word	0xffffffff
	.align		4
        /*0008*/ 	.word	0x00000000
	.align		4
        /*000c*/ 	.word	0xfffffffe
	.align		4
        /*0010*/ 	.word	0x00000000
	.align		4
        /*0014*/ 	.word	0xfffffffd
	.align		4
        /*0018*/ 	.word	0x00000000
	.align		4
        /*001c*/ 	.word	0xfffffffc


//--------------------- .text._Z27histogram_privatized_kernelPhPjjj --------------------------
	.section	.text._Z27histogram_privatized_kernelPhPjjj,"ax",@progbits
	.align	128
        .global         _Z27histogram_privatized_kernelPhPjjj
        .type           _Z27histogram_privatized_kernelPhPjjj,@function
        .size           _Z27histogram_privatized_kernelPhPjjj,(.L_x_11 - _Z27histogram_privatized_kernelPhPjjj)
        .other          _Z27histogram_privatized_kernelPhPjjj,@"STO_CUDA_ENTRY STV_DEFAULT"
_Z27histogram_privatized_kernelPhPjjj:
.text._Z27histogram_privatized_kernelPhPjjj:
[----:B------:R-:W-:Y:S01]  /*0000*/  LDC R1, c[0x0][0x37c] ;  /* 0x0000df00ff017b82 */ /* 0x000fe20000000800 */
[----:B------:R-:W0:Y:S01]  /*0010*/  S2R R7, SR_TID.X ;  /* 0x0000000000077919 */ /* 0x000e220000002100 */
[----:B------:R-:W0:Y:S06]  /*0020*/  LDCU UR5, c[0x0][0x394] ;  /* 0x00007280ff0577ac */ /* 0x000e2c0008000800 */
[----:B------:R-:W1:Y:S01]  /*0030*/  S2UR UR4, SR_CTAID.X ;  /* 0x00000000000479c3 */ /* 0x000e620000002500 */
[----:B------:R-:W-:Y:S07]  /*0040*/  BSSY.RECONVERGENT B0, `(.L_x_0) ;  /* 0x000000e000007945 */ /* 0x000fee0003800200 */
[----:B------:R-:W1:Y:S01]  /*0050*/  LDC R10, c[0x0][0x360] ;  /* 0x0000d800ff0a7b82 */ /* 0x000e620000000800 */
[----:B0-----:R-:W-:Y:S01]  /*0060*/  ISETP.GE.U32.AND P0, PT, R7, UR5, PT ;  /* 0x0000000507007c0c */ /* 0x001fe2000bf06070 */
[----:B-1----:R-:W-:-:S12]  /*0070*/  IMAD R0, R10, UR4, R7 ;  /* 0x000000040a007c24 */ /* 0x002fd8000f8e0207 */
[----:B------:R-:W-:Y:S05]  /*0080*/  @P0 BRA `(.L_x_1) ;  /* 0x0000000000240947 */ /* 0x000fea0003800000 */
[----:B------:R-:W0:Y:S01]  /*0090*/  S2R R5, SR_CgaCtaId ;  /* 0x0000000000057919 */ /* 0x000e220000008800 */
[----:B------:R-:W-:Y:S01]  /*00a0*/  MOV R2, 0x400 ;  /* 0x0000040000027802 */ /* 0x000fe20000000f00 */
[----:B------:R-:W-:-:S03]  /*00b0*/  IMAD.MOV.U32 R3, RZ, RZ, R7 ;  /* 0x000000ffff037224 */ /* 0x000fc600078e0007 */
[----:B0-----:R-:W-:-:S07]  /*00c0*/  LEA R2, R5, R2, 0x18 ;  /* 0x0000000205027211 */ /* 0x001fce00078ec0ff */
.L_x_2:
[----:B------:R-:W-:Y:S02]  /*00d0*/  IMAD R4, R3, 0x4, R2 ;  /* 0x0000000403047824 */ /* 0x000fe400078e0202 */
[----:B------:R-:W-:-:S03]  /*00e0*/  IMAD.IADD R3, R10, 0x1, R3 ;  /* 0x000000010a037824 */ /* 0x000fc600078e0203 */
[----:B------:R0:W-:Y:S02]  /*00f0*/  STS [R4], RZ ;  /* 0x000000ff04007388 */ /* 0x0001e40000000800 */
[----:B------:R-:W-:-:S13]  /*0100*/  ISETP.GE.U32.AND P0, PT, R3, UR5, PT ;  /* 0x0000000503007c0c */ /* 0x000fda000bf06070 */
[----:B0-----:R-:W-:Y:S05]  /*0110*/  @!P0 BRA `(.L_x_2) ;  /* 0xfffffffc00ec8947 */ /* 0x001fea000383ffff */
.L_x_1:
[----:B------:R-:W-:Y:S05]  /*0120*/  BSYNC.RECONVERGENT B0 ;  /* 0x0000000000007941 */ /* 0x000fea0003800200 */
.L_x_0:
[----:B------:R-:W0:Y:S01]  /*0130*/  LDCU UR4, c[0x0][0x390] ;  /* 0x00007200ff0477ac */ /* 0x000e220008000800 */
[----:B------:R-:W-:Y:S01]  /*0140*/  BSSY.RECONVERGENT B0, `(.L_x_3) ;  /* 0x0000024000007945 */ /* 0x000fe20003800200 */
[----:B------:R-:W1:Y:S01]  /*0150*/  LDCU.64 UR6, c[0x0][0x358] ;  /* 0x00006b00ff0677ac */ /* 0x000e620008000a00 */
[----:B------:R-:W2:Y:S01]  /*0160*/  LDCU UR10, c[0x0][0x390] ;  /* 0x00007200ff0a77ac */ /* 0x000ea20008000800 */
[----:B------:R-:W3:Y:S01]  /*0170*/  LDCU.64 UR8, c[0x0][0x380] ;  /* 0x00007000ff0877ac */ /* 0x000ee20008000a00 */
[----:B------:R-:W-:Y:S01]  /*0180*/  BAR.SYNC.DEFER_BLOCKING 0x0 ;  /* 0x0000000000007b1d */ /* 0x000fe20000010000 */
[----:B0-----:R-:W-:-:S13]  /*0190*/  ISETP.GE.U32.AND P0, PT, R0, UR4, PT ;  /* 0x0000000400007c0c */ /* 0x001fda000bf06070 */
[----:B-123--:R-:W-:Y:S05]  /*01a0*/  @P0 BRA `(.L_x_4) ;  /* 0x0000000000740947 */ /* 0x00efea0003800000 */
[----:B------:R-:W0:Y:S01]  /*01b0*/  LDCU UR4, c[0x0][0x370] ;  /* 0x00006e00ff0477ac */ /* 0x000e220008000800 */
[----:B------:R-:W-:Y:S02]  /*01c0*/  IMAD.MOV.U32 R4, RZ, RZ, -0x1 ;  /* 0xffffffffff047424 */ /* 0x000fe400078e00ff */
[----:B------:R-:W-:Y:S02]  /*01d0*/  IMAD.MOV.U32 R6, RZ, RZ, RZ ;  /* 0x000000ffff067224 */ /* 0x000fe400078e00ff */
[----:B0-----:R-:W-:-:S07]  /*01e0*/  IMAD R5, R10, UR4, RZ ;  /* 0x000000040a057c24 */ /* 0x001fce000f8e02ff */
.L_x_8:
[----:B------:R-:W-:-:S05]  /*01f0*/  IADD3 R2, P0, PT, R0, UR8, RZ ;  /* 0x0000000800027c10 */ /* 0x000fca000ff1e0ff */
[----:B------:R-:W-:-:S05]  /*0200*/  IMAD.X R3, RZ, RZ, UR9, P0 ;  /* 0x00000009ff037e24 */ /* 0x000fca00080e06ff */
[----:B------:R-:W2:Y:S01]  /*0210*/  LDG.E.U8 R2, desc[UR6][R2.64] ;  /* 0x0000000602027981 */ /* 0x000ea2000c1e1100 */
[----:B------:R-:W-:Y:S01]  /*0220*/  IMAD.IADD R0, R5, 0x1, R0 ;  /* 0x0000000105007824 */ /* 0x000fe200078e0200 */
[----:B------:R-:W-:Y:S04]  /*0230*/  BSSY.RECONVERGENT B1, `(.L_x_5) ;  /* 0x0000013000017945 */ /* 0x000fe80003800200 */
[----:B------:R-:W-:Y:S01]  /*0240*/  ISETP.GE.U32.AND P0, PT, R0, UR10, PT ;  /* 0x0000000a00007c0c */ /* 0x000fe2000bf06070 */
[----:B--2---:R-:W-:-:S05]  /*0250*/  VIADD R9, R2, 0xffffff9f ;  /* 0xffffff9f02097836 */ /* 0x004fca0000000000 */
[----:B------:R-:W-:-:S04]  /*0260*/  LOP3.LUT R8, R9, 0xff, RZ, 0xc0, !PT ;  /* 0x000000ff09087812 */ /* 0x000fc800078ec0ff */
[----:B------:R-:W-:-:S13]  /*0270*/  ISETP.GT.U32.AND P1, PT, R8, 0x19, PT ;  /* 0x000000190800780c */ /* 0x000fda0003f24070 */
[----:B------:R-:W-:Y:S05]  /*0280*/  @P1 BRA `(.L_x_6) ;  /* 0x0000000000341947 */ /* 0x000fea0003800000 */
[----:B------:R-:W-:-:S04]  /*0290*/  LOP3.LUT R2, R9, 0xfc, RZ, 0xc0, !PT ;  /* 0x000000fc09027812 */ /* 0x000fc800078ec0ff */
[----:B------:R-:W-:-:S04]  /*02a0*/  SHF.R.U32.HI R9, RZ, 0x2, R2 ;  /* 0x00000002ff097819 */ /* 0x000fc80000011602 */
[----:B------:R-:W-:-:S13]  /*02b0*/  ISETP.NE.AND P1, PT, R4, R9, PT ;  /* 0x000000090400720c */ /* 0x000fda0003f25270 */
[----:B------:R-:W-:Y:S05]  /*02c0*/  @!P1 BRA `(.L_x_7) ;  /* 0x0000000000209947 */ /* 0x000fea0003800000 */
[----:B------:R-:W0:Y:S01]  /*02d0*/  S2UR UR5, SR_CgaCtaId ;  /* 0x00000000000579c3 */ /* 0x000e220000008800 */
[----:B------:R-:W-:Y:S01]  /*02e0*/  UMOV UR4, 0x400 ;  /* 0x0000040000047882 */ /* 0x000fe20000000000 */
[----:B------:R-:W-:Y:S01]  /*02f0*/  IMAD.MOV.U32 R4, RZ, RZ, R9 ;  /* 0x000000ffff047224 */ /* 0x000fe200078e0009 */
[----:B0-----:R-:W-:-:S06]  /*0300*/  ULEA UR4, UR5, UR4, 0x18 ;  /* 0x0000000405047291 */ /* 0x001fcc000f8ec0ff */
[----:B------:R-:W-:-:S05]  /*0310*/  LEA R3, R9, UR4, 0x2 ;  /* 0x0000000409037c11 */ /* 0x000fca000f8e10ff */
[----:B------:R0:W-:Y:S02]  /*0320*/  ATOMS.ADD RZ, [R3], R6 ;  /* 0x0000000603ff738c */ /* 0x0001e40000000000 */
[----:B0-----:R-:W-:Y:S01]  /*0330*/  IMAD.MOV.U32 R6, RZ, RZ, 0x1 ;  /* 0x00000001ff067424 */ /* 0x001fe200078e00ff */
[----:B------:R-:W-:Y:S06]  /*0340*/  BRA `(.L_x_6) ;  /* 0x0000000000047947 */ /* 0x000fec0003800000 */
.L_x_7:
[----:B------:R-:W-:-:S07]  /*0350*/  VIADD R6, R6, 0x1 ;  /* 0x0000000106067836 */ /* 0x000fce0000000000 */
.L_x_6:
[----:B------:R-:W-:Y:S05]  /*0360*/  BSYNC.RECONVERGENT B1 ;  /* 0x0000000000017941 */ /* 0x000fea0003800200 */
.L_x_5:
[----:B------:R-:W-:Y:S05]  /*0370*/  @!P0 BRA `(.L_x_8) ;  /* 0xfffffffc009c8947 */ /* 0x000fea000383ffff */
.L_x_4:
[----:B------:R-:W-:Y:S05]  /*0380*/  BSYNC.RECONVERGENT B0 ;  /* 0x0000000000007941 */ /* 0x000fea0003800200 */
.L_x_3:
[----:B------:R-:W0:Y:S01]  /*0390*/  LDCU UR11, c[0x0][0x394] ;  /* 0x00007280ff0b77ac */ /* 0x000e220008000800 */
[----:B------:R-:W-:Y:S01]  /*03a0*/  BAR.SYNC.DEFER_BLOCKING 0x0 ;  /* 0x0000000000007b1d */ /* 0x000fe20000010000 */
[----:B0-----:R-:W-:-:S13]  /*03b0*/  ISETP.GE.U32.AND P0, PT, R7, UR11, PT ;  /* 0x0000000b07007c0c */ /* 0x001fda000bf06070 */
[----:B------:R-:W-:Y:S05]  /*03c0*/  @P0 EXIT ;  /* 0x000000000000094d */ /* 0x000fea0003800000 */
[----:B------:R-:W0:Y:S01]  /*03d0*/  S2UR UR5, SR_CgaCtaId ;  /* 0x00000000000579c3 */ /* 0x000e220000008800 */
[----:B------:R-:W-:-:S07]  /*03e0*/  UMOV UR4, 0x400 ;  /* 0x0000040000047882 */ /* 0x000fce0000000000 */
[----:B------:R-:W1:Y:S01]  /*03f0*/  LDC.64 R4, c[0x0][0x388] ;  /* 0x0000e200ff047b82 */ /* 0x000e620000000a00 */
[----:B0-----:R-:W-:-:S12]  /*0400*/  ULEA UR4, UR5, UR4, 0x18 ;  /* 0x0000000405047291 */ /* 0x001fd8000f8ec0ff */
.L_x_9:
[C---:B------:R-:W-:Y:S01]  /*0410*/  LEA R0, R7.reuse, UR4, 0x2 ;  /* 0x0000000407007c11 */ /* 0x040fe2000f8e10ff */
[----:B01----:R-:W-:-:S04]  /*0420*/  IMAD.WIDE.U32 R2, R7, 0x4, R4 ;  /* 0x0000000407027825 */ /* 0x003fc800078e0004 */
[----:B------:R-:W0:Y:S01]  /*0430*/  LDS R9, [R0] ;  /* 0x0000000000097984 */ /* 0x000e220000000800 */
[----:B------:R-:W-:-:S05]  /*0440*/  IMAD.IADD R7, R10, 0x1, R7 ;  /* 0x000000010a077824 */ /* 0x000fca00078e0207 */
[----:B------:R-:W-:Y:S01]  /*0450*/  ISETP.GE.U32.AND P0, PT, R7, UR11, PT ;  /* 0x0000000b07007c0c */ /* 0x000fe2000bf06070 */
[----:B0-----:R0:W-:-:S12]  /*0460*/  REDG.E.ADD.STRONG.GPU desc[UR6][R2.64], R9 ;  /* 0x000000090200798e */ /* 0x0011d8000c12e106 */
[----:B------:R-:W-:Y:S05]  /*0470*/  @!P0 BRA `(.L_x_9) ;  /* 0xfffffffc00e48947 */ /* 0x000fea000383ffff */
[----:B------:R-:W-:Y:S05]  /*0480*/  EXIT ;  /* 0x000000000000794d */ /* 0x000fea0003800000 */
.L_x_10:
[----:B------:R-:W-:-:S00]  /*0490*/  BRA `(.L_x_10) ;  /* 0xfffffffc00fc7947 */ /* 0x000fc0000383ffff */
[----:B------:R-:W-:-:S00]  /*04a0*/  NOP ;  /* 0x0000000000007918 */ /* 0x000fc00000000000 */
        /* <DEDUP_REMOVED lines=13> */
.L_x_11:


//--------------------- .nv.shared._Z27histogram_privatized_kernelPhPjjj --------------------------
	.section	.nv.shared._Z27histogram_privatized_kernelPhPjjj,"aw",@nobits
	.sectionflags	@""
	.align	16
	.zero		1024


//--------------------- .nv.shared.reserved.0     --------------------------
	.section	.nv.shared.reserved.0,"aw",@nobits
	.weak		__nv_reservedSMEM_offset_0_alias
	.size		__nv_reservedSMEM_offset_0_alias, 0, 64
	.other		__nv_reservedSMEM_offset_0_alias,@"STO_CUDA_RESERVED_SHARED STV_DEFAULT"
__nv_reservedSMEM_offset_0_alias:
	.zero		0
	.zero		64


//--------------------- .nv.constant0._Z27histogram_privatized_kernelPhPjjj --------------------------
	.section	.nv.constant0._Z27histogram_privatized_kernelPhPjjj,"a",@progbits
	.sectionflags	@""
	.align	4
.nv.constant0._Z27histogram_privatized_kernelPhPjjj:
	.zero		920


//--------------------- SYMBOLS --------------------------

	.type		.nv.reservedSmem.offset0,@object
	.size		.nv.reservedSmem.offset0,0x4
	.type		.nv.reservedSmem.cap,@object
	.size		.nv.reservedSmem.cap,0x4
